//
// Generated by NVIDIA NVVM Compiler
//
// Compiler Build ID: CL-36424714
// Cuda compilation tools, release 13.0, V13.0.88
// Based on NVVM 20.0.0
//

.version 9.0
.target sm_100
.address_size 64

	// .globl	default_function_kernel

.visible .entry default_function_kernel(
	.param .u64 .ptr .align 1 default_function_kernel_param_0,
	.param .u64 .ptr .align 1 default_function_kernel_param_1,
	.param .u64 .ptr .align 1 default_function_kernel_param_2
)
{
	.reg .b32 	%r<2>;
	.reg .b32 	%f<4>;
	.reg .b64 	%rd<11>;

	ld.param.u64 	%rd1, [default_function_kernel_param_0];
	ld.param.u64 	%rd2, [default_function_kernel_param_1];
	ld.param.u64 	%rd3, [default_function_kernel_param_2];
	cvta.to.global.u64 	%rd4, %rd1;
	cvta.to.global.u64 	%rd5, %rd3;
	cvta.to.global.u64 	%rd6, %rd2;
	mov.u32 	%r1, %ctaid.x;
	mul.wide.u32 	%rd7, %r1, 4;
	add.s64 	%rd8, %rd6, %rd7;
	ld.global.nc.f32 	%f1, [%rd8];
	add.s64 	%rd9, %rd5, %rd7;
	ld.global.nc.f32 	%f2, [%rd9];
	div.rn.f32 	%f3, %f1, %f2;
	add.s64 	%rd10, %rd4, %rd7;
	st.global.f32 	[%rd10], %f3;
	ret;

}
	// .globl	default_function_kernel_2
.visible .entry default_function_kernel_2(
	.param .u64 .ptr .align 1 default_function_kernel_2_param_0,
	.param .u64 .ptr .align 1 default_function_kernel_2_param_1
)
.maxntid 64
{
	.reg .b32 	%r<5>;
	.reg .b32 	%f<3>;
	.reg .b64 	%rd<8>;

	ld.param.u64 	%rd1, [default_function_kernel_2_param_0];
	ld.param.u64 	%rd2, [default_function_kernel_2_param_1];
	cvta.to.global.u64 	%rd3, %rd1;
	cvta.to.global.u64 	%rd4, %rd2;
	mov.u32 	%r1, %ctaid.x;
	shl.b32 	%r2, %r1, 6;
	mov.u32 	%r3, %tid.x;
	or.b32  	%r4, %r2, %r3;
	mul.wide.u32 	%rd5, %r4, 4;
	add.s64 	%rd6, %rd4, %rd5;
	ld.global.nc.f32 	%f1, [%rd6];
	cvt.rpi.f32.f32 	%f2, %f1;
	add.s64 	%rd7, %rd3, %rd5;
	st.global.f32 	[%rd7], %f2;
	ret;

}
	// .globl	default_function_kernel_1
.visible .entry default_function_kernel_1(
	.param .u64 .ptr .align 1 default_function_kernel_1_param_0,
	.param .u64 .ptr .align 1 default_function_kernel_1_param_1
)
.maxntid 64
{
	.reg .pred 	%p<4>;
	.reg .b32 	%r<5>;
	.reg .b32 	%f<23>;
	.reg .b64 	%rd<8>;

	ld.param.u64 	%rd1, [default_function_kernel_1_param_0];
	ld.param.u64 	%rd2, [default_function_kernel_1_param_1];
	cvta.to.global.u64 	%rd3, %rd1;
	cvta.to.global.u64 	%rd4, %rd2;
	mov.u32 	%r1, %ctaid.x;
	shl.b32 	%r2, %r1, 6;
	mov.u32 	%r3, %tid.x;
	or.b32  	%r4, %r2, %r3;
	mul.wide.u32 	%rd5, %r4, 4;
	add.s64 	%rd6, %rd4, %rd5;
	ld.global.nc.f32 	%f1, [%rd6];
	abs.f32 	%f2, %f1;
	fma.rn.f32 	%f3, %f2, 0fBF000000, 0f3F000000;
	rsqrt.approx.ftz.f32 	%f4, %f3;
	mul.f32 	%f5, %f4, %f3;
	mul.f32 	%f6, %f4, 0fBF000000;
	fma.rn.f32 	%f7, %f5, %f6, 0f3F000000;
	fma.rn.f32 	%f8, %f5, %f7, %f5;
	setp.eq.f32 	%p1, %f2, 0f3F800000;
	selp.f32 	%f9, 0f00000000, %f8, %p1;
	setp.gt.f32 	%p2, %f2, 0f3F0F5C29;
	selp.f32 	%f10, %f9, %f2, %p2;
	mul.f32 	%f11, %f10, %f10;
	fma.rn.f32 	%f12, %f11, 0f3D4DD2F7, 0f3C99CA97;
	fma.rn.f32 	%f13, %f12, %f11, 0f3D3F90E8;
	fma.rn.f32 	%f14, %f13, %f11, 0f3D993CCF;
	fma.rn.f32 	%f15, %f14, %f11, 0f3E2AAC04;
	mul.f32 	%f16, %f11, %f15;
	fma.rn.f32 	%f17, %f16, %f10, %f10;
	mul.f32 	%f18, %f17, 0fC0000000;
	fma.rn.f32 	%f19, 0f3F6EE581, 0f3FD774EB, %f18;
	selp.f32 	%f20, %f19, %f17, %p2;
	setp.num.f32 	%p3, %f20, %f20;
	copysign.f32 	%f21, %f1, %f20;
	selp.f32 	%f22, %f21, %f20, %p3;
	add.s64 	%rd7, %rd3, %rd5;
	st.global.f32 	[%rd7], %f22;
	ret;

}


// ===== COMPILED SASS (sm_100) =====

	.target	sm_100

	.elftype	@"ET_EXEC"


//--------------------- .note.nv.tkinfo           --------------------------
	.section	.note.nv.tkinfo,"",@"SHT_NOTE"
	.sectionflags	@"SHF_NOTE_NV_TKINFO"
	.tkinfo
        /*0018*/ 	.word	0x00000002
        /*0030*/ 	.string	""
        /*0030*/ 	.string	"ptxas"
        /*0030*/ 	.string	"Cuda compilation tools, release 13.0, V13.0.88"
        /*0030*/ 	.string	"Build cuda_13.0.r13.0/compiler.36424714_0"
        /*0030*/ 	.string	"-arch sm_100 -m 64 "



//--------------------- .note.nv.cuinfo           --------------------------
	.section	.note.nv.cuinfo,"",@"SHT_NOTE"
	.sectionflags	@"SHF_NOTE_NV_CUINFO"
        /*0018*/ 	.short	0x0002
        /*001a*/ 	.short	0x0064
        /*001c*/ 	.short	0x0082
	.zero		2


//--------------------- .nv.info                  --------------------------
	.section	.nv.info,"",@"SHT_CUDA_INFO"
	.align	4


	//----- nvinfo : EIATTR_REGCOUNT
	.align		4
        /*0000*/ 	.byte	0x04, 0x2f
        /*0002*/ 	.short	(.L_1 - .L_0)
	.align		4
.L_0:
        /*0004*/ 	.word	index@(default_function_kernel)
        /*0008*/ 	.word	0x00000010


	//----- nvinfo : EIATTR_FRAME_SIZE
	.align		4
.L_1:
        /*000c*/ 	.byte	0x04, 0x11
        /*000e*/ 	.short	(.L_3 - .L_2)
	.align		4
.L_2:
        /*0010*/ 	.word	index@($__internal_0_$__cuda_sm3x_div_rn_noftz_f32_slowpath)
        /*0014*/ 	.word	0x00000000


	//----- nvinfo : EIATTR_FRAME_SIZE
	.align		4
.L_3:
        /*0018*/ 	.byte	0x04, 0x11
        /*001a*/ 	.short	(.L_5 - .L_4)
	.align		4
.L_4:
        /*001c*/ 	.word	index@(default_function_kernel)
        /*0020*/ 	.word	0x00000000


	//----- nvinfo : EIATTR_REGCOUNT
	.align		4
.L_5:
        /*0024*/ 	.byte	0x04, 0x2f
        /*0026*/ 	.short	(.L_7 - .L_6)
	.align		4
.L_6:
        /*0028*/ 	.word	index@(default_function_kernel_2)
        /*002c*/ 	.word	0x0000000c


	//----- nvinfo : EIATTR_FRAME_SIZE
	.align		4
.L_7:
        /*0030*/ 	.byte	0x04, 0x11
        /*0032*/ 	.short	(.L_9 - .L_8)
	.align		4
.L_8:
        /*0034*/ 	.word	index@(default_function_kernel_2)
        /*0038*/ 	.word	0x00000000


	//----- nvinfo : EIATTR_REGCOUNT
	.align		4
.L_9:
        /*003c*/ 	.byte	0x04, 0x2f
        /*003e*/ 	.short	(.L_11 - .L_10)
	.align		4
.L_10:
        /*0040*/ 	.word	index@(default_function_kernel_1)
        /*0044*/ 	.word	0x0000000c


	//----- nvinfo : EIATTR_FRAME_SIZE
	.align		4
.L_11:
        /*0048*/ 	.byte	0x04, 0x11
        /*004a*/ 	.short	(.L_13 - .L_12)
	.align		4
.L_12:
        /*004c*/ 	.word	index@(default_function_kernel_1)
        /*0050*/ 	.word	0x00000000


	//----- nvinfo : EIATTR_MIN_STACK_SIZE
	.align		4
.L_13:
        /*0054*/ 	.byte	0x04, 0x12
        /*0056*/ 	.short	(.L_15 - .L_14)
	.align		4
.L_14:
        /*0058*/ 	.word	index@(default_function_kernel_1)
        /*005c*/ 	.word	0x00000000


	//----- nvinfo : EIATTR_MIN_STACK_SIZE
	.align		4
.L_15:
        /*0060*/ 	.byte	0x04, 0x12
        /*0062*/ 	.short	(.L_17 - .L_16)
	.align		4
.L_16:
        /*0064*/ 	.word	index@(default_function_kernel_2)
        /*0068*/ 	.word	0x00000000


	//----- nvinfo : EIATTR_MIN_STACK_SIZE
	.align		4
.L_17:
        /*006c*/ 	.byte	0x04, 0x12
        /*006e*/ 	.short	(.L_19 - .L_18)
	.align		4
.L_18:
        /*0070*/ 	.word	index@(default_function_kernel)
        /*0074*/ 	.word	0x00000000
.L_19:


//--------------------- .nv.compat                --------------------------
	.section	.nv.compat,"",@"SHT_CUDA_COMPAT_INFO"
	.align	4
        /*0000*/ 	.byte	0x02, 0x09, 0x00, 0x00, 0x02, 0x02, 0x01, 0x00, 0x02, 0x05, 0x05, 0x00, 0x03, 0x07, 0x01, 0x01
        /*0010*/ 	.byte	0x02, 0x03, 0x00, 0x00, 0x02, 0x06, 0x01, 0x00, 0x04, 0x0b, 0x08, 0x00, 0x01, 0x00, 0x00, 0x00
        /*0020*/ 	.byte	0x00, 0x00, 0x00, 0x00


//--------------------- .nv.info.default_function_kernel_1 --------------------------
	.section	.nv.info.default_function_kernel_1,"",@"SHT_CUDA_INFO"
	.sectionflags	@""
	.align	4


	//----- nvinfo : EIATTR_CUDA_API_VERSION
	.align		4
        /*0000*/ 	.byte	0x04, 0x37
        /*0002*/ 	.short	(.L_21 - .L_20)
.L_20:
        /*0004*/ 	.word	0x00000082


	//----- nvinfo : EIATTR_KPARAM_INFO
	.align		4
.L_21:
        /*0008*/ 	.byte	0x04, 0x17
        /*000a*/ 	.short	(.L_23 - .L_22)
.L_22:
        /*000c*/ 	.word	0x00000000
        /*0010*/ 	.short	0x0001
        /*0012*/ 	.short	0x0008
        /*0014*/ 	.byte	0x00, 0xf5, 0x21, 0x00


	//----- nvinfo : EIATTR_KPARAM_INFO
	.align		4
.L_23:
        /*0018*/ 	.byte	0x04, 0x17
        /*001a*/ 	.short	(.L_25 - .L_24)
.L_24:
        /*001c*/ 	.word	0x00000000
        /*0020*/ 	.short	0x0000
        /*0022*/ 	.short	0x0000
        /*0024*/ 	.byte	0x00, 0xf5, 0x21, 0x00


	//----- nvinfo : EIATTR_SPARSE_MMA_MASK
	.align		4
.L_25:
        /*0028*/ 	.byte	0x03, 0x50
        /*002a*/ 	.short	0x0000


	//----- nvinfo : EIATTR_MAXREG_COUNT
	.align		4
        /*002c*/ 	.byte	0x03, 0x1b
        /*002e*/ 	.short	0x00ff


	//----- nvinfo : EIATTR_MERCURY_ISA_VERSION
	.align		4
        /*0030*/ 	.byte	0x03, 0x5f
        /*0032*/ 	.short	0x0101


	//----- nvinfo : EIATTR_VRC_CTA_INIT_COUNT
	.align		4
        /*0034*/ 	.byte	0x02, 0x4a
	.zero		1
	.zero		1


	//----- nvinfo : EIATTR_EXIT_INSTR_OFFSETS
	.align		4
        /*0038*/ 	.byte	0x04, 0x1c
        /*003a*/ 	.short	(.L_27 - .L_26)


	//   ....[0]....
.L_26:
        /*003c*/ 	.word	0x00000250


	//----- nvinfo : EIATTR_MAX_THREADS
	.align		4
.L_27:
        /*0040*/ 	.byte	0x04, 0x05
        /*0042*/ 	.short	(.L_29 - .L_28)
.L_28:
        /*0044*/ 	.word	0x00000040
        /*0048*/ 	.word	0x00000001
        /*004c*/ 	.word	0x00000001


	//----- nvinfo : EIATTR_CBANK_PARAM_SIZE
	.align		4
.L_29:
        /*0050*/ 	.byte	0x03, 0x19
        /*0052*/ 	.short	0x0010


	//----- nvinfo : EIATTR_PARAM_CBANK
	.align		4
        /*0054*/ 	.byte	0x04, 0x0a
        /*0056*/ 	.short	(.L_31 - .L_30)
	.align		4
.L_30:
        /*0058*/ 	.word	index@(.nv.constant0.default_function_kernel_1)
        /*005c*/ 	.short	0x0380
        /*005e*/ 	.short	0x0010


	//----- nvinfo : EIATTR_SW_WAR
	.align		4
.L_31:
        /*0060*/ 	.byte	0x04, 0x36
        /*0062*/ 	.short	(.L_33 - .L_32)
.L_32:
        /*0064*/ 	.word	0x00000008
.L_33:


//--------------------- .nv.info.default_function_kernel_2 --------------------------
	.section	.nv.info.default_function_kernel_2,"",@"SHT_CUDA_INFO"
	.sectionflags	@""
	.align	4


	//----- nvinfo : EIATTR_CUDA_API_VERSION
	.align		4
        /*0000*/ 	.byte	0x04, 0x37
        /*0002*/ 	.short	(.L_35 - .L_34)
.L_34:
        /*0004*/ 	.word	0x00000082


	//----- nvinfo : EIATTR_KPARAM_INFO
	.align		4
.L_35:
        /*0008*/ 	.byte	0x04, 0x17
        /*000a*/ 	.short	(.L_37 - .L_36)
.L_36:
        /*000c*/ 	.word	0x00000000
        /*0010*/ 	.short	0x0001
        /*0012*/ 	.short	0x0008
        /*0014*/ 	.byte	0x00, 0xf5, 0x21, 0x00


	//----- nvinfo : EIATTR_KPARAM_INFO
	.align		4
.L_37:
        /*0018*/ 	.byte	0x04, 0x17
        /*001a*/ 	.short	(.L_39 - .L_38)
.L_38:
        /*001c*/ 	.word	0x00000000
        /*0020*/ 	.short	0x0000
        /*0022*/ 	.short	0x0000
        /*0024*/ 	.byte	0x00, 0xf5, 0x21, 0x00


	//----- nvinfo : EIATTR_SPARSE_MMA_MASK
	.align		4
.L_39:
        /*0028*/ 	.byte	0x03, 0x50
        /*002a*/ 	.short	0x0000


	//----- nvinfo : EIATTR_MAXREG_COUNT
	.align		4
        /*002c*/ 	.byte	0x03, 0x1b
        /*002e*/ 	.short	0x00ff


	//----- nvinfo : EIATTR_MERCURY_ISA_VERSION
	.align		4
        /*0030*/ 	.byte	0x03, 0x5f
        /*0032*/ 	.short	0x0101


	//----- nvinfo : EIATTR_VRC_CTA_INIT_COUNT
	.align		4
        /*0034*/ 	.byte	0x02, 0x4a
	.zero		1
	.zero		1


	//----- nvinfo : EIATTR_EXIT_INSTR_OFFSETS
	.align		4
        /*0038*/ 	.byte	0x04, 0x1c
        /*003a*/ 	.short	(.L_41 - .L_40)


	//   ....[0]....
.L_40:
        /*003c*/ 	.word	0x000000d0


	//----- nvinfo : EIATTR_MAX_THREADS
	.align		4
.L_41:
        /*0040*/ 	.byte	0x04, 0x05
        /*0042*/ 	.short	(.L_43 - .L_42)
.L_42:
        /*0044*/ 	.word	0x00000040
        /*0048*/ 	.word	0x00000001
        /*004c*/ 	.word	0x00000001


	//----- nvinfo : EIATTR_CBANK_PARAM_SIZE
	.align		4
.L_43:
        /*0050*/ 	.byte	0x03, 0x19
        /*0052*/ 	.short	0x0010


	//----- nvinfo : EIATTR_PARAM_CBANK
	.align		4
        /*0054*/ 	.byte	0x04, 0x0a
        /*0056*/ 	.short	(.L_45 - .L_44)
	.align		4
.L_44:
        /*0058*/ 	.word	index@(.nv.constant0.default_function_kernel_2)
        /*005c*/ 	.short	0x0380
        /*005e*/ 	.short	0x0010


	//----- nvinfo : EIATTR_SW_WAR
	.align		4
.L_45:
        /*0060*/ 	.byte	0x04, 0x36
        /*0062*/ 	.short	(.L_47 - .L_46)
.L_46:
        /*0064*/ 	.word	0x00000008
.L_47:


//--------------------- .nv.info.default_function_kernel --------------------------
	.section	.nv.info.default_function_kernel,"",@"SHT_CUDA_INFO"
	.sectionflags	@""
	.align	4


	//----- nvinfo : EIATTR_CUDA_API_VERSION
	.align		4
        /*0000*/ 	.byte	0x04, 0x37
        /*0002*/ 	.short	(.L_49 - .L_48)
.L_48:
        /*0004*/ 	.word	0x00000082


	//----- nvinfo : EIATTR_KPARAM_INFO
	.align		4
.L_49:
        /*0008*/ 	.byte	0x04, 0x17
        /*000a*/ 	.short	(.L_51 - .L_50)
.L_50:
        /*000c*/ 	.word	0x00000000
        /*0010*/ 	.short	0x0002
        /*0012*/ 	.short	0x0010
        /*0014*/ 	.byte	0x00, 0xf5, 0x21, 0x00


	//----- nvinfo : EIATTR_KPARAM_INFO
	.align		4
.L_51:
        /*0018*/ 	.byte	0x04, 0x17
        /*001a*/ 	.short	(.L_53 - .L_52)
.L_52:
        /*001c*/ 	.word	0x00000000
        /*0020*/ 	.short	0x0001
        /*0022*/ 	.short	0x0008
        /*0024*/ 	.byte	0x00, 0xf5, 0x21, 0x00


	//----- nvinfo : EIATTR_KPARAM_INFO
	.align		4
.L_53:
        /*0028*/ 	.byte	0x04, 0x17
        /*002a*/ 	.short	(.L_55 - .L_54)
.L_54:
        /*002c*/ 	.word	0x00000000
        /*0030*/ 	.short	0x0000
        /*0032*/ 	.short	0x0000
        /*0034*/ 	.byte	0x00, 0xf5, 0x21, 0x00


	//----- nvinfo : EIATTR_SPARSE_MMA_MASK
	.align		4
.L_55:
        /*0038*/ 	.byte	0x03, 0x50
        /*003a*/ 	.short	0x0000


	//----- nvinfo : EIATTR_MAXREG_COUNT
	.align		4
        /*003c*/ 	.byte	0x03, 0x1b
        /*003e*/ 	.short	0x00ff


	//----- nvinfo : EIATTR_MERCURY_ISA_VERSION
	.align		4
        /*0040*/ 	.byte	0x03, 0x5f
        /*0042*/ 	.short	0x0101


	//----- nvinfo : EIATTR_VRC_CTA_INIT_COUNT
	.align		4
        /*0044*/ 	.byte	0x02, 0x4a
	.zero		1
	.zero		1


	//----- nvinfo : EIATTR_EXIT_INSTR_OFFSETS
	.align		4
        /*0048*/ 	.byte	0x04, 0x1c
        /*004a*/ 	.short	(.L_57 - .L_56)


	//   ....[0]....
.L_56:
        /*004c*/ 	.word	0x00000170


	//----- nvinfo : EIATTR_CRS_STACK_SIZE
	.align		4
.L_57:
        /*0050*/ 	.byte	0x04, 0x1e
        /*0052*/ 	.short	(.L_59 - .L_58)
.L_58:
        /*0054*/ 	.word	0x00000000


	//----- nvinfo : EIATTR_CBANK_PARAM_SIZE
	.align		4
.L_59:
        /*0058*/ 	.byte	0x03, 0x19
        /*005a*/ 	.short	0x0018


	//----- nvinfo : EIATTR_PARAM_CBANK
	.align		4
        /*005c*/ 	.byte	0x04, 0x0a
        /*005e*/ 	.short	(.L_61 - .L_60)
	.align		4
.L_60:
        /*0060*/ 	.word	index@(.nv.constant0.default_function_kernel)
        /*0064*/ 	.short	0x0380
        /*0066*/ 	.short	0x0018


	//----- nvinfo : EIATTR_SW_WAR
	.align		4
.L_61:
        /*0068*/ 	.byte	0x04, 0x36
        /*006a*/ 	.short	(.L_63 - .L_62)
.L_62:
        /*006c*/ 	.word	0x00000008
.L_63:


//--------------------- .nv.callgraph             --------------------------
	.section	.nv.callgraph,"",@"SHT_CUDA_CALLGRAPH"
	.align	4
	.sectionentsize	8
	.align		4
        /*0000*/ 	.word	0x00000000
	.align		4
        /*0004*/ 	.word	0xffffffff
	.align		4
        /*0008*/ 	.word	0x00000000
	.align		4
        /*000c*/ 	.word	0xfffffffe
	.align		4
        /*0010*/ 	.word	0x00000000
	.align		4
        /*0014*/ 	.word	0xfffffffd
	.align		4
        /*0018*/ 	.word	0x00000000
	.align		4
        /*001c*/ 	.word	0xfffffffc


//--------------------- .text.default_function_kernel_1 --------------------------
	.section	.text.default_function_kernel_1,"ax",@progbits
	.align	128
        .global         default_function_kernel_1
        .type           default_function_kernel_1,@function
        .size           default_function_kernel_1,(.L_x_13 - default_function_kernel_1)
        .other          default_function_kernel_1,@"STO_CUDA_ENTRY STV_DEFAULT"
default_function_kernel_1:
.text.default_function_kernel_1:
[----:B------:R-:W-:Y:S01]  /*0000*/  LDC R1, c[0x0][0x37c] ;  /* 0x0000df00ff017b82 */ /* 0x000fe20000000800 */
[----:B------:R-:W0:Y:S07]  /*0010*/  S2R R5, SR_TID.X ;  /* 0x0000000000057919 */ /* 0x000e2e0000002100 */
[----:B------:R-:W1:Y:S01]  /*0020*/  S2UR UR4, SR_CTAID.X ;  /* 0x00000000000479c3 */ /* 0x000e620000002500 */
[----:B------:R-:W2:Y:S07]  /*0030*/  LDCU.64 UR6, c[0x0][0x358] ;  /* 0x00006b00ff0677ac */ /* 0x000eae0008000a00 */
[----:B------:R-:W3:Y:S01]  /*0040*/  LDC.64 R2, c[0x0][0x388] ;  /* 0x0000e200ff027b82 */ /* 0x000ee20000000a00 */
[----:B-1----:R-:W-:-:S06]  /*0050*/  USHF.L.U32 UR4, UR4, 0x6, URZ ;  /* 0x0000000604047899 */ /* 0x002fcc00080006ff */
[----:B0-----:R-:W-:-:S05]  /*0060*/  LOP3.LUT R5, R5, UR4, RZ, 0xfc, !PT ;  /* 0x0000000405057c12 */ /* 0x001fca000f8efcff */
[----:B---3--:R-:W-:-:S05]  /*0070*/  IMAD.WIDE.U32 R2, R5, 0x4, R2 ;  /* 0x0000000405027825 */ /* 0x008fca00078e0002 */
[----:B--2---:R0:W2:Y:S01]  /*0080*/  LDG.E.CONSTANT R0, desc[UR6][R2.64] ;  /* 0x0000000602007981 */ /* 0x0040a2000c1e9900 */
[----:B------:R-:W-:Y:S01]  /*0090*/  HFMA2 R7, -RZ, RZ, 1.75, 0 ;  /* 0x3f000000ff077431 */ /* 0x000fe200000001ff */
[----:B0-----:R-:W-:-:S04]  /*00a0*/  MOV R3, 0x3d4dd2f7 ;  /* 0x3d4dd2f700037802 */ /* 0x001fc80000000f00 */
[C---:B--2---:R-:W-:Y:S01]  /*00b0*/  FFMA R4, |R0|.reuse, -R7, 0.5 ;  /* 0x3f00000000047423 */ /* 0x044fe20000000a07 */
[C---:B------:R-:W-:Y:S02]  /*00c0*/  FSETP.NEU.AND P1, PT, |R0|.reuse, 1, PT ;  /* 0x3f8000000000780b */ /* 0x040fe40003f2d200 */
[----:B------:R-:W-:Y:S01]  /*00d0*/  FSETP.GT.AND P0, PT, |R0|, 0.56000000238418579102, PT ;  /* 0x3f0f5c290000780b */ /* 0x000fe20003f04200 */
[----:B------:R-:W0:Y:S02]  /*00e0*/  MUFU.RSQ R7, R4 ;  /* 0x0000000400077308 */ /* 0x000e240000001400 */
[----:B0-----:R-:W-:Y:S01]  /*00f0*/  FMUL R6, R4, R7 ;  /* 0x0000000704067220 */ /* 0x001fe20000400000 */
[----:B------:R-:W-:-:S04]  /*0100*/  FMUL R7, R7, -0.5 ;  /* 0xbf00000007077820 */ /* 0x000fc80000400000 */
[----:B------:R-:W-:-:S04]  /*0110*/  FFMA R7, R6, R7, 0.5 ;  /* 0x3f00000006077423 */ /* 0x000fc80000000007 */
[----:B------:R-:W-:-:S05]  /*0120*/  FFMA R7, R6, R7, R6 ;  /* 0x0000000706077223 */ /* 0x000fca0000000006 */
[----:B------:R-:W-:-:S04]  /*0130*/  FSEL R7, R7, RZ, P1 ;  /* 0x000000ff07077208 */ /* 0x000fc80000800000 */
[----:B------:R-:W-:-:S05]  /*0140*/  FSEL R7, R7, |R0|, P0 ;  /* 0x4000000007077208 */ /* 0x000fca0000000000 */
[----:B------:R-:W-:-:S04]  /*0150*/  FMUL R6, R7, R7 ;  /* 0x0000000707067220 */ /* 0x000fc80000400000 */
[----:B------:R-:W-:-:S04]  /*0160*/  FFMA R3, R6, R3, 0.018773360177874565125 ;  /* 0x3c99ca9706037423 */ /* 0x000fc80000000003 */
[----:B------:R-:W-:-:S04]  /*0170*/  FFMA R3, R6, R3, 0.046769052743911743164 ;  /* 0x3d3f90e806037423 */ /* 0x000fc80000000003 */
[----:B------:R-:W-:-:S04]  /*0180*/  FFMA R3, R6, R3, 0.074823014438152313232 ;  /* 0x3d993ccf06037423 */ /* 0x000fc80000000003 */
[C---:B------:R-:W-:Y:S02]  /*0190*/  FFMA R9, R6.reuse, R3, 0.16667181253433227539 ;  /* 0x3e2aac0406097423 */ /* 0x040fe40000000003 */
[----:B------:R-:W0:Y:S02]  /*01a0*/  LDC.64 R2, c[0x0][0x380] ;  /* 0x0000e000ff027b82 */ /* 0x000e240000000a00 */
[----:B------:R-:W-:Y:S01]  /*01b0*/  FMUL R6, R6, R9 ;  /* 0x0000000906067220 */ /* 0x000fe20000400000 */
[----:B------:R-:W-:-:S03]  /*01c0*/  HFMA2 R9, -RZ, RZ, 1.9599609375, 20144 ;  /* 0x3fd774ebff097431 */ /* 0x000fc600000001ff */
[----:B------:R-:W-:-:S04]  /*01d0*/  FFMA R7, R7, R6, R7 ;  /* 0x0000000607077223 */ /* 0x000fc80000000007 */
[----:B------:R-:W-:-:S04]  /*01e0*/  FMUL R4, R7, -2 ;  /* 0xc000000007047820 */ /* 0x000fc80000400000 */
[----:B------:R-:W-:-:S05]  /*01f0*/  @P0 FFMA R7, R9, 0.93318945169448852539, R4 ;  /* 0x3f6ee58109070823 */ /* 0x000fca0000000004 */
[C---:B------:R-:W-:Y:S02]  /*0200*/  FSETP.NAN.AND P0, PT, R7.reuse, R7, PT ;  /* 0x000000070700720b */ /* 0x040fe40003f08000 */
[----:B------:R-:W-:Y:S01]  /*0210*/  LOP3.LUT R0, R7, 0x80000000, R0, 0xb8, !PT ;  /* 0x8000000007007812 */ /* 0x000fe200078eb800 */
[----:B0-----:R-:W-:-:S03]  /*0220*/  IMAD.WIDE.U32 R2, R5, 0x4, R2 ;  /* 0x0000000405027825 */ /* 0x001fc600078e0002 */
[----:B------:R-:W-:-:S05]  /*0230*/  FSEL R7, R0, R7, !P0 ;  /* 0x0000000700077208 */ /* 0x000fca0004000000 */
[----:B------:R-:W-:Y:S01]  /*0240*/  STG.E desc[UR6][R2.64], R7 ;  /* 0x0000000702007986 */ /* 0x000fe2000c101906 */
[----:B------:R-:W-:Y:S05]  /*0250*/  EXIT ;  /* 0x000000000000794d */ /* 0x000fea0003800000 */
.L_x_0:
[----:B------:R-:W-:-:S00]  /*0260*/  BRA `(.L_x_0) ;  /* 0xfffffffc00fc7947 */ /* 0x000fc0000383ffff */
[----:B------:R-:W-:-:S00]  /*0270*/  NOP ;  /* 0x0000000000007918 */ /* 0x000fc00000000000 */
        /* <DEDUP_REMOVED lines=8> */
.L_x_13:


//--------------------- .text.default_function_kernel_2 --------------------------
	.section	.text.default_function_kernel_2,"ax",@progbits
	.align	128
        .global         default_function_kernel_2
        .type           default_function_kernel_2,@function
        .size           default_function_kernel_2,(.L_x_14 - default_function_kernel_2)
        .other          default_function_kernel_2,@"STO_CUDA_ENTRY STV_DEFAULT"
default_function_kernel_2:
.text.default_function_kernel_2:
[----:B------:R-:W-:Y:S01]  /*0000*/  LDC R1, c[0x0][0x37c] ;  /* 0x0000df00ff017b82 */ /* 0x000fe20000000800 */
[----:B------:R-:W0:Y:S07]  /*0010*/  S2R R7, SR_TID.X ;  /* 0x0000000000077919 */ /* 0x000e2e0000002100 */
[----:B------:R-:W1:Y:S01]  /*0020*/  S2UR UR4, SR_CTAID.X ;  /* 0x00000000000479c3 */ /* 0x000e620000002500 */
[----:B------:R-:W2:Y:S07]  /*0030*/  LDCU.64 UR6, c[0x0][0x358] ;  /* 0x00006b00ff0677ac */ /* 0x000eae0008000a00 */
[----:B------:R-:W3:Y:S08]  /*0040*/  LDC.64 R2, c[0x0][0x388] ;  /* 0x0000e200ff027b82 */ /* 0x000ef00000000a00 */
[----:B------:R-:W4:Y:S01]  /*0050*/  LDC.64 R4, c[0x0][0x380] ;  /* 0x0000e000ff047b82 */ /* 0x000f220000000a00 */
[----:B-1----:R-:W-:-:S06]  /*0060*/  USHF.L.U32 UR4, UR4, 0x6, URZ ;  /* 0x0000000604047899 */ /* 0x002fcc00080006ff */
[----:B0-----:R-:W-:-:S05]  /*0070*/  LOP3.LUT R7, R7, UR4, RZ, 0xfc, !PT ;  /* 0x0000000407077c12 */ /* 0x001fca000f8efcff */
[----:B---3--:R-:W-:-:S06]  /*0080*/  IMAD.WIDE.U32 R2, R7, 0x4, R2 ;  /* 0x0000000407027825 */ /* 0x008fcc00078e0002 */
[----:B--2---:R-:W2:Y:S01]  /*0090*/  LDG.E.CONSTANT R2, desc[UR6][R2.64] ;  /* 0x0000000602027981 */ /* 0x004ea2000c1e9900 */
[----:B----4-:R-:W-:Y:S01]  /*00a0*/  IMAD.WIDE.U32 R4, R7, 0x4, R4 ;  /* 0x0000000407047825 */ /* 0x010fe200078e0004 */
[----:B--2---:R-:W0:Y:S04]  /*00b0*/  FRND.CEIL R9, R2 ;  /* 0x0000000200097307 */ /* 0x004e280000209000 */
[----:B0-----:R-:W-:Y:S01]  /*00c0*/  STG.E desc[UR6][R4.64], R9 ;  /* 0x0000000904007986 */ /* 0x001fe2000c101906 */
[----:B------:R-:W-:Y:S05]  /*00d0*/  EXIT ;  /* 0x000000000000794d */ /* 0x000fea0003800000 */
.L_x_1:
        /* <DEDUP_REMOVED lines=10> */
.L_x_14:


//--------------------- .text.default_function_kernel --------------------------
	.section	.text.default_function_kernel,"ax",@progbits
	.align	128
        .global         default_function_kernel
        .type           default_function_kernel,@function
        .size           default_function_kernel,(.L_x_12 - default_function_kernel)
        .other          default_function_kernel,@"STO_CUDA_ENTRY STV_DEFAULT"
default_function_kernel:
.text.default_function_kernel:
[----:B------:R-:W-:Y:S01]  /*0000*/  LDC R1, c[0x0][0x37c] ;  /* 0x0000df00ff017b82 */ /* 0x000fe20000000800 */
[----:B------:R-:W0:Y:S07]  /*0010*/  S2R R2, SR_CTAID.X ;  /* 0x0000000000027919 */ /* 0x000e2e0000002500 */
[----:B------:R-:W0:Y:S01]  /*0020*/  LDC.64 R6, c[0x0][0x390] ;  /* 0x0000e400ff067b82 */ /* 0x000e220000000a00 */
[----:B------:R-:W1:Y:S07]  /*0030*/  LDCU.64 UR4, c[0x0][0x358] ;  /* 0x00006b00ff0477ac */ /* 0x000e6e0008000a00 */
[----:B------:R-:W2:Y:S01]  /*0040*/  LDC.64 R4, c[0x0][0x388] ;  /* 0x0000e200ff047b82 */ /* 0x000ea20000000a00 */
[----:B0-----:R-:W-:-:S05]  /*0050*/  IMAD.WIDE.U32 R6, R2, 0x4, R6 ;  /* 0x0000000402067825 */ /* 0x001fca00078e0006 */
[----:B-1----:R-:W3:Y:S01]  /*0060*/  LDG.E.CONSTANT R3, desc[UR4][R6.64] ;  /* 0x0000000406037981 */ /* 0x002ee2000c1e9900 */
[----:B--2---:R-:W-:-:S05]  /*0070*/  IMAD.WIDE.U32 R4, R2, 0x4, R4 ;  /* 0x0000000402047825 */ /* 0x004fca00078e0004 */
[----:B------:R-:W2:Y:S01]  /*0080*/  LDG.E.CONSTANT R0, desc[UR4][R4.64] ;  /* 0x0000000404007981 */ /* 0x000ea2000c1e9900 */
[----:B---3--:R-:W0:Y:S08]  /*0090*/  MUFU.RCP R8, R3 ;  /* 0x0000000300087308 */ /* 0x008e300000001000 */
[----:B--2---:R-:W1:Y:S01]  /*00a0*/  FCHK P0, R0, R3 ;  /* 0x0000000300007302 */ /* 0x004e620000000000 */
[----:B0-----:R-:W-:-:S04]  /*00b0*/  FFMA R9, -R3, R8, 1 ;  /* 0x3f80000003097423 */ /* 0x001fc80000000108 */
[----:B------:R-:W-:-:S04]  /*00c0*/  FFMA R9, R8, R9, R8 ;  /* 0x0000000908097223 */ /* 0x000fc80000000008 */
[----:B------:R-:W-:-:S04]  /*00d0*/  FFMA R8, R0, R9, RZ ;  /* 0x0000000900087223 */ /* 0x000fc800000000ff */
[----:B------:R-:W-:-:S04]  /*00e0*/  FFMA R10, -R3, R8, R0 ;  /* 0x00000008030a7223 */ /* 0x000fc80000000100 */
[----:B------:R-:W-:Y:S01]  /*00f0*/  FFMA R9, R9, R10, R8 ;  /* 0x0000000a09097223 */ /* 0x000fe20000000008 */
[----:B-1----:R-:W-:Y:S06]  /*0100*/  @!P0 BRA `(.L_x_2) ;  /* 0x00000000000c8947 */ /* 0x002fec0003800000 */
[----:B------:R-:W-:-:S07]  /*0110*/  MOV R4, 0x130 ;  /* 0x0000013000047802 */ /* 0x000fce0000000f00 */
[----:B------:R-:W-:Y:S05]  /*0120*/  CALL.REL.NOINC `($__internal_0_$__cuda_sm3x_div_rn_noftz_f32_slowpath) ;  /* 0x0000000000147944 */ /* 0x000fea0003c00000 */
[----:B------:R-:W-:-:S07]  /*0130*/  IMAD.MOV.U32 R9, RZ, RZ, R0 ;  /* 0x000000ffff097224 */ /* 0x000fce00078e0000 */
.L_x_2:
[----:B------:R-:W0:Y:S02]  /*0140*/  LDC.64 R4, c[0x0][0x380] ;  /* 0x0000e000ff047b82 */ /* 0x000e240000000a00 */
[----:B0-----:R-:W-:-:S05]  /*0150*/  IMAD.WIDE.U32 R2, R2, 0x4, R4 ;  /* 0x0000000402027825 */ /* 0x001fca00078e0004 */
[----:B------:R-:W-:Y:S01]  /*0160*/  STG.E desc[UR4][R2.64], R9 ;  /* 0x0000000902007986 */ /* 0x000fe2000c101904 */
[----:B------:R-:W-:Y:S05]  /*0170*/  EXIT ;  /* 0x000000000000794d */ /* 0x000fea0003800000 */
        .weak           $__internal_0_$__cuda_sm3x_div_rn_noftz_f32_slowpath
        .type           $__internal_0_$__cuda_sm3x_div_rn_noftz_f32_slowpath,@function
        .size           $__internal_0_$__cuda_sm3x_div_rn_noftz_f32_slowpath,(.L_x_12 - $__internal_0_$__cuda_sm3x_div_rn_noftz_f32_slowpath)
$__internal_0_$__cuda_sm3x_div_rn_noftz_f32_slowpath:
[--C-:B------:R-:W-:Y:S01]  /*0180*/  SHF.R.U32.HI R6, RZ, 0x17, R3.reuse ;  /* 0x00000017ff067819 */ /* 0x100fe20000011603 */
[--C-:B------:R-:W-:Y:S01]  /*0190*/  IMAD.MOV.U32 R7, RZ, RZ, R0.reuse ;  /* 0x000000ffff077224 */ /* 0x100fe200078e0000 */
[----:B------:R-:W-:Y:S01]  /*01a0*/  SHF.R.U32.HI R5, RZ, 0x17, R0 ;  /* 0x00000017ff057819 */ /* 0x000fe20000011600 */
[----:B------:R-:W-:Y:S01]  /*01b0*/  IMAD.MOV.U32 R8, RZ, RZ, R3 ;  /* 0x000000ffff087224 */ /* 0x000fe200078e0003 */
[----:B------:R-:W-:Y:S02]  /*01c0*/  LOP3.LUT R6, R6, 0xff, RZ, 0xc0, !PT ;  /* 0x000000ff06067812 */ /* 0x000fe400078ec0ff */
[----:B------:R-:W-:-:S03]  /*01d0*/  LOP3.LUT R5, R5, 0xff, RZ, 0xc0, !PT ;  /* 0x000000ff05057812 */ /* 0x000fc600078ec0ff */
[----:B------:R-:W-:Y:S02]  /*01e0*/  VIADD R11, R6, 0xffffffff ;  /* 0xffffffff060b7836 */ /* 0x000fe40000000000 */
[----:B------:R-:W-:-:S03]  /*01f0*/  VIADD R10, R5, 0xffffffff ;  /* 0xffffffff050a7836 */ /* 0x000fc60000000000 */
[----:B------:R-:W-:-:S04]  /*0200*/  ISETP.GT.U32.AND P0, PT, R11, 0xfd, PT ;  /* 0x000000fd0b00780c */ /* 0x000fc80003f04070 */
[----:B------:R-:W-:-:S13]  /*0210*/  ISETP.GT.U32.OR P0, PT, R10, 0xfd, P0 ;  /* 0x000000fd0a00780c */ /* 0x000fda0000704470 */
[----:B------:R-:W-:Y:S01]  /*0220*/  @!P0 IMAD.MOV.U32 R9, RZ, RZ, RZ ;  /* 0x000000ffff098224 */ /* 0x000fe200078e00ff */
[----:B------:R-:W-:Y:S06]  /*0230*/  @!P0 BRA `(.L_x_3) ;  /* 0x00000000005c8947 */ /* 0x000fec0003800000 */
[----:B------:R-:W-:Y:S02]  /*0240*/  FSETP.GTU.FTZ.AND P0, PT, |R0|, +INF , PT ;  /* 0x7f8000000000780b */ /* 0x000fe40003f1c200 */
[----:B------:R-:W-:-:S04]  /*0250*/  FSETP.GTU.FTZ.AND P1, PT, |R3|, +INF , PT ;  /* 0x7f8000000300780b */ /* 0x000fc80003f3c200 */
[----:B------:R-:W-:-:S13]  /*0260*/  PLOP3.LUT P0, PT, P0, P1, PT, 0xf8, 0x8f ;  /* 0x00000000008f781c */ /* 0x000fda0000703f70 */
[----:B------:R-:W-:Y:S05]  /*0270*/  @P0 BRA `(.L_x_4) ;  /* 0x0000000400440947 */ /* 0x000fea0003800000 */
[----:B------:R-:W-:-:S13]  /*0280*/  LOP3.LUT P0, RZ, R8, 0x7fffffff, R7, 0xc8, !PT ;  /* 0x7fffffff08ff7812 */ /* 0x000fda000780c807 */
[----:B------:R-:W-:Y:S05]  /*0290*/  @!P0 BRA `(.L_x_5) ;  /* 0x0000000400348947 */ /* 0x000fea0003800000 */
[C---:B------:R-:W-:Y:S02]  /*02a0*/  FSETP.NEU.FTZ.AND P2, PT, |R0|.reuse, +INF , PT ;  /* 0x7f8000000000780b */ /* 0x040fe40003f5d200 */
[----:B------:R-:W-:Y:S02]  /*02b0*/  FSETP.NEU.FTZ.AND P1, PT, |R3|, +INF , PT ;  /* 0x7f8000000300780b */ /* 0x000fe40003f3d200 */
[----:B------:R-:W-:-:S11]  /*02c0*/  FSETP.NEU.FTZ.AND P0, PT, |R0|, +INF , PT ;  /* 0x7f8000000000780b */ /* 0x000fd60003f1d200 */
[----:B------:R-:W-:Y:S05]  /*02d0*/  @!P1 BRA !P2, `(.L_x_5) ;  /* 0x0000000400249947 */ /* 0x000fea0005000000 */
[----:B------:R-:W-:-:S04]  /*02e0*/  LOP3.LUT P2, RZ, R7, 0x7fffffff, RZ, 0xc0, !PT ;  /* 0x7fffffff07ff7812 */ /* 0x000fc8000784c0ff */
[----:B------:R-:W-:-:S13]  /*02f0*/  PLOP3.LUT P1, PT, P1, P2, PT, 0x2f, 0xf2 ;  /* 0x0000000000f2781c */ /* 0x000fda0000f24577 */
[----:B------:R-:W-:Y:S05]  /*0300*/  @P1 BRA `(.L_x_6) ;  /* 0x0000000400101947 */ /* 0x000fea0003800000 */
[----:B------:R-:W-:-:S04]  /*0310*/  LOP3.LUT P1, RZ, R8, 0x7fffffff, RZ, 0xc0, !PT ;  /* 0x7fffffff08ff7812 */ /* 0x000fc8000782c0ff */
[----:B------:R-:W-:-:S13]  /*0320*/  PLOP3.LUT P0, PT, P0, P1, PT, 0x2f, 0xf2 ;  /* 0x0000000000f2781c */ /* 0x000fda0000702577 */
[----:B------:R-:W-:Y:S05]  /*0330*/  @P0 BRA `(.L_x_7) ;  /* 0x0000000000f80947 */ /* 0x000fea0003800000 */
[----:B------:R-:W-:Y:S02]  /*0340*/  ISETP.GE.AND P0, PT, R10, RZ, PT ;  /* 0x000000ff0a00720c */ /* 0x000fe40003f06270 */
[----:B------:R-:W-:-:S11]  /*0350*/  ISETP.GE.AND P1, PT, R11, RZ, PT ;  /* 0x000000ff0b00720c */ /* 0x000fd60003f26270 */
[----:B------:R-:W-:Y:S02]  /*0360*/  @P0 IMAD.MOV.U32 R9, RZ, RZ, RZ ;  /* 0x000000ffff090224 */ /* 0x000fe400078e00ff */
[----:B------:R-:W-:Y:S01]  /*0370*/  @!P0 FFMA R7, R0, 1.84467440737095516160e+19, RZ ;  /* 0x5f80000000078823 */ /* 0x000fe200000000ff */
[----:B------:R-:W-:Y:S02]  /*0380*/  @!P0 IMAD.MOV.U32 R9, RZ, RZ, -0x40 ;  /* 0xffffffc0ff098424 */ /* 0x000fe400078e00ff */
[----:B------:R-:W-:Y:S02]  /*0390*/  @!P1 FFMA R8, R3, 1.84467440737095516160e+19, RZ ;  /* 0x5f80000003089823 */ /* 0x000fe400000000ff */
[----:B------:R-:W-:-:S07]  /*03a0*/  @!P1 VIADD R9, R9, 0x40 ;  /* 0x0000004009099836 */ /* 0x000fce0000000000 */
.L_x_3:
[----:B------:R-:W-:Y:S01]  /*03b0*/  LEA R3, R6, 0xc0800000, 0x17 ;  /* 0xc080000006037811 */ /* 0x000fe200078eb8ff */
[----:B------:R-:W-:-:S04]  /*03c0*/  VIADD R5, R5, 0xffffff81 ;  /* 0xffffff8105057836 */ /* 0x000fc80000000000 */
[----:B------:R-:W-:Y:S01]  /*03d0*/  IMAD.IADD R3, R8, 0x1, -R3 ;  /* 0x0000000108037824 */ /* 0x000fe200078e0a03 */
[C---:B------:R-:W-:Y:S01]  /*03e0*/  IADD3 R6, PT, PT, R5.reuse, 0x7f, -R6 ;  /* 0x0000007f05067810 */ /* 0x040fe20007ffe806 */
[----:B------:R-:W-:Y:S02]  /*03f0*/  IMAD R0, R5, -0x800000, R7 ;  /* 0xff80000005007824 */ /* 0x000fe400078e0207 */
[----:B------:R-:W0:Y:S01]  /*0400*/  MUFU.RCP R8, R3 ;  /* 0x0000000300087308 */ /* 0x000e220000001000 */
[----:B------:R-:W-:Y:S01]  /*0410*/  FADD.FTZ R11, -R3, -RZ ;  /* 0x800000ff030b7221 */ /* 0x000fe20000010100 */
[----:B------:R-:W-:-:S03]  /*0420*/  IMAD.IADD R6, R6, 0x1, R9 ;  /* 0x0000000106067824 */ /* 0x000fc600078e0209 */
[----:B0-----:R-:W-:-:S04]  /*0430*/  FFMA R13, R8, R11, 1 ;  /* 0x3f800000080d7423 */ /* 0x001fc8000000000b */
[----:B------:R-:W-:-:S04]  /*0440*/  FFMA R10, R8, R13, R8 ;  /* 0x0000000d080a7223 */ /* 0x000fc80000000008 */
[----:B------:R-:W-:-:S04]  /*0450*/  FFMA R7, R0, R10, RZ ;  /* 0x0000000a00077223 */ /* 0x000fc800000000ff */
[----:B------:R-:W-:-:S04]  /*0460*/  FFMA R8, R11, R7, R0 ;  /* 0x000000070b087223 */ /* 0x000fc80000000000 */
[----:B------:R-:W-:-:S04]  /*0470*/  FFMA R7, R10, R8, R7 ;  /* 0x000000080a077223 */ /* 0x000fc80000000007 */
[----:B------:R-:W-:-:S04]  /*0480*/  FFMA R8, R11, R7, R0 ;  /* 0x000000070b087223 */ /* 0x000fc80000000000 */
[----:B------:R-:W-:-:S05]  /*0490*/  FFMA R0, R10, R8, R7 ;  /* 0x000000080a007223 */ /* 0x000fca0000000007 */
[----:B------:R-:W-:-:S04]  /*04a0*/  SHF.R.U32.HI R3, RZ, 0x17, R0 ;  /* 0x00000017ff037819 */ /* 0x000fc80000011600 */
[----:B------:R-:W-:-:S05]  /*04b0*/  LOP3.LUT R3, R3, 0xff, RZ, 0xc0, !PT ;  /* 0x000000ff03037812 */ /* 0x000fca00078ec0ff */
[----:B------:R-:W-:-:S04]  /*04c0*/  IMAD.IADD R9, R3, 0x1, R6 ;  /* 0x0000000103097824 */ /* 0x000fc800078e0206 */
[----:B------:R-:W-:-:S05]  /*04d0*/  VIADD R3, R9, 0xffffffff ;  /* 0xffffffff09037836 */ /* 0x000fca0000000000 */
[----:B------:R-:W-:-:S13]  /*04e0*/  ISETP.GE.U32.AND P0, PT, R3, 0xfe, PT ;  /* 0x000000fe0300780c */ /* 0x000fda0003f06070 */
[----:B------:R-:W-:Y:S05]  /*04f0*/  @!P0 BRA `(.L_x_8) ;  /* 0x0000000000808947 */ /* 0x000fea0003800000 */
[----:B------:R-:W-:-:S13]  /*0500*/  ISETP.GT.AND P0, PT, R9, 0xfe, PT ;  /* 0x000000fe0900780c */ /* 0x000fda0003f04270 */
[----:B------:R-:W-:Y:S05]  /*0510*/  @P0 BRA `(.L_x_9) ;  /* 0x00000000006c0947 */ /* 0x000fea0003800000 */
[----:B------:R-:W-:-:S13]  /*0520*/  ISETP.GE.AND P0, PT, R9, 0x1, PT ;  /* 0x000000010900780c */ /* 0x000fda0003f06270 */
[----:B------:R-:W-:Y:S05]  /*0530*/  @P0 BRA `(.L_x_10) ;  /* 0x0000000000980947 */ /* 0x000fea0003800000 */
[----:B------:R-:W-:Y:S02]  /*0540*/  ISETP.GE.AND P0, PT, R9, -0x18, PT ;  /* 0xffffffe80900780c */ /* 0x000fe40003f06270 */
[----:B------:R-:W-:-:S11]  /*0550*/  LOP3.LUT R0, R0, 0x80000000, RZ, 0xc0, !PT ;  /* 0x8000000000007812 */ /* 0x000fd600078ec0ff */
[----:B------:R-:W-:Y:S05]  /*0560*/  @!P0 BRA `(.L_x_10) ;  /* 0x00000000008c8947 */ /* 0x000fea0003800000 */
[CCC-:B------:R-:W-:Y:S01]  /*0570*/  FFMA.RZ R3, R10.reuse, R8.reuse, R7.reuse ;  /* 0x000000080a037223 */ /* 0x1c0fe2000000c007 */
[CCC-:B------:R-:W-:Y:S01]  /*0580*/  FFMA.RM R6, R10.reuse, R8.reuse, R7.reuse ;  /* 0x000000080a067223 */ /* 0x1c0fe20000004007 */
[C---:B------:R-:W-:Y:S02]  /*0590*/  ISETP.NE.AND P2, PT, R9.reuse, RZ, PT ;  /* 0x000000ff0900720c */ /* 0x040fe40003f45270 */
[----:B------:R-:W-:Y:S02]  /*05a0*/  ISETP.NE.AND P1, PT, R9, RZ, PT ;  /* 0x000000ff0900720c */ /* 0x000fe40003f25270 */
[----:B------:R-:W-:Y:S01]  /*05b0*/  LOP3.LUT R5, R3, 0x7fffff, RZ, 0xc0, !PT ;  /* 0x007fffff03057812 */ /* 0x000fe200078ec0ff */
[----:B------:R-:W-:Y:S01]  /*05c0*/  FFMA.RP R3, R10, R8, R7 ;  /* 0x000000080a037223 */ /* 0x000fe20000008007 */
[----:B------:R-:W-:Y:S02]  /*05d0*/  VIADD R8, R9, 0x20 ;  /* 0x0000002009087836 */ /* 0x000fe40000000000 */
[----:B------:R-:W-:Y:S01]  /*05e0*/  LOP3.LUT R5, R5, 0x800000, RZ, 0xfc, !PT ;  /* 0x0080000005057812 */ /* 0x000fe200078efcff */
[----:B------:R-:W-:Y:S01]  /*05f0*/  IMAD.MOV R7, RZ, RZ, -R9 ;  /* 0x000000ffff077224 */ /* 0x000fe200078e0a09 */
[----:B------:R-:W-:-:S02]  /*0600*/  FSETP.NEU.FTZ.AND P0, PT, R3, R6, PT ;  /* 0x000000060300720b */ /* 0x000fc40003f1d000 */
[----:B------:R-:W-:Y:S02]  /*0610*/  SHF.L.U32 R8, R5, R8, RZ ;  /* 0x0000000805087219 */ /* 0x000fe400000006ff */
[----:B------:R-:W-:Y:S02]  /*0620*/  SEL R6, R7, RZ, P2 ;  /* 0x000000ff07067207 */ /* 0x000fe40001000000 */
[----:B------:R-:W-:Y:S02]  /*0630*/  ISETP.NE.AND P1, PT, R8, RZ, P1 ;  /* 0x000000ff0800720c */ /* 0x000fe40000f25270 */
[----:B------:R-:W-:Y:S02]  /*0640*/  SHF.R.U32.HI R6, RZ, R6, R5 ;  /* 0x00000006ff067219 */ /* 0x000fe40000011605 */
[----:B------:R-:W-:Y:S02]  /*0650*/  PLOP3.LUT P0, PT, P0, P1, PT, 0xf8, 0x8f ;  /* 0x00000000008f781c */ /* 0x000fe40000703f70 */
[----:B------:R-:W-:-:S02]  /*0660*/  SHF.R.U32.HI R8, RZ, 0x1, R6 ;  /* 0x00000001ff087819 */ /* 0x000fc40000011606 */
[----:B------:R-:W-:-:S04]  /*0670*/  SEL R3, RZ, 0x1, !P0 ;  /* 0x00000001ff037807 */ /* 0x000fc80004000000 */
[----:B------:R-:W-:-:S04]  /*0680*/  LOP3.LUT R3, R3, 0x1, R8, 0xf8, !PT ;  /* 0x0000000103037812 */ /* 0x000fc800078ef808 */
[----:B------:R-:W-:-:S05]  /*0690*/  LOP3.LUT R3, R3, R6, RZ, 0xc0, !PT ;  /* 0x0000000603037212 */ /* 0x000fca00078ec0ff */
[----:B------:R-:W-:-:S05]  /*06a0*/  IMAD.IADD R3, R8, 0x1, R3 ;  /* 0x0000000108037824 */ /* 0x000fca00078e0203 */
[----:B------:R-:W-:Y:S01]  /*06b0*/  LOP3.LUT R0, R3, R0, RZ, 0xfc, !PT ;  /* 0x0000000003007212 */ /* 0x000fe200078efcff */
[----:B------:R-:W-:Y:S06]  /*06c0*/  BRA `(.L_x_10) ;  /* 0x0000000000347947 */ /* 0x000fec0003800000 */
.L_x_9:
[----:B------:R-:W-:-:S04]  /*06d0*/  LOP3.LUT R0, R0, 0x80000000, RZ, 0xc0, !PT ;  /* 0x8000000000007812 */ /* 0x000fc800078ec0ff */
[----:B------:R-:W-:Y:S01]  /*06e0*/  LOP3.LUT R0, R0, 0x7f800000, RZ, 0xfc, !PT ;  /* 0x7f80000000007812 */ /* 0x000fe200078efcff */
[----:B------:R-:W-:Y:S06]  /*06f0*/  BRA `(.L_x_10) ;  /* 0x0000000000287947 */ /* 0x000fec0003800000 */
.L_x_8:
[----:B------:R-:W-:Y:S01]  /*0700*/  IMAD R0, R6, 0x800000, R0 ;  /* 0x0080000006007824 */ /* 0x000fe200078e0200 */
[----:B------:R-:W-:Y:S06]  /*0710*/  BRA `(.L_x_10) ;  /* 0x0000000000207947 */ /* 0x000fec0003800000 */
.L_x_7:
[----:B------:R-:W-:-:S04]  /*0720*/  LOP3.LUT R0, R8, 0x80000000, R7, 0x48, !PT ;  /* 0x8000000008007812 */ /* 0x000fc800078e4807 */
[----:B------:R-:W-:Y:S01]  /*0730*/  LOP3.LUT R0, R0, 0x7f800000, RZ, 0xfc, !PT ;  /* 0x7f80000000007812 */ /* 0x000fe200078efcff */
[----:B------:R-:W-:Y:S06]  /*0740*/  BRA `(.L_x_10) ;  /* 0x0000000000147947 */ /* 0x000fec0003800000 */
.L_x_6:
[----:B------:R-:W-:Y:S01]  /*0750*/  LOP3.LUT R0, R8, 0x80000000, R7, 0x48, !PT ;  /* 0x8000000008007812 */ /* 0x000fe200078e4807 */
[----:B------:R-:W-:Y:S06]  /*0760*/  BRA `(.L_x_10) ;  /* 0x00000000000c7947 */ /* 0x000fec0003800000 */
.L_x_5:
[----:B------:R-:W0:Y:S01]  /*0770*/  MUFU.RSQ R0, -QNAN ;  /* 0xffc0000000007908 */ /* 0x000e220000001400 */
[----:B------:R-:W-:Y:S05]  /*0780*/  BRA `(.L_x_10) ;  /* 0x0000000000047947 */ /* 0x000fea0003800000 */
.L_x_4:
[----:B------:R-:W-:-:S07]  /*0790*/  FADD.FTZ R0, R0, R3 ;  /* 0x0000000300007221 */ /* 0x000fce0000010000 */
.L_x_10:
[----:B------:R-:W-:-:S04]  /*07a0*/  IMAD.MOV.U32 R5, RZ, RZ, 0x0 ;  /* 0x00000000ff057424 */ /* 0x000fc800078e00ff */
[----:B0-----:R-:W-:Y:S05]  /*07b0*/  RET.REL.NODEC R4 `(default_function_kernel) ;  /* 0xfffffff804107950 */ /* 0x001fea0003c3ffff */
.L_x_11:
        /* <DEDUP_REMOVED lines=12> */
.L_x_12:


//--------------------- .nv.shared.reserved.0     --------------------------
	.section	.nv.shared.reserved.0,"aw",@nobits
	.weak		__nv_reservedSMEM_offset_0_alias
	.size		__nv_reservedSMEM_offset_0_alias, 0, 64
	.other		__nv_reservedSMEM_offset_0_alias,@"STO_CUDA_RESERVED_SHARED STV_DEFAULT"
__nv_reservedSMEM_offset_0_alias:
	.zero		0
	.zero		64


//--------------------- .nv.constant0.default_function_kernel_1 --------------------------
	.section	.nv.constant0.default_function_kernel_1,"a",@progbits
	.sectionflags	@""
	.align	4
.nv.constant0.default_function_kernel_1:
	.zero		912


//--------------------- .nv.constant0.default_function_kernel_2 --------------------------
	.section	.nv.constant0.default_function_kernel_2,"a",@progbits
	.sectionflags	@""
	.align	4
.nv.constant0.default_function_kernel_2:
	.zero		912


//--------------------- .nv.constant0.default_function_kernel --------------------------
	.section	.nv.constant0.default_function_kernel,"a",@progbits
	.sectionflags	@""
	.align	4
.nv.constant0.default_function_kernel:
	.zero		920


//--------------------- SYMBOLS --------------------------

	.type		.nv.reservedSmem.offset0,@object
	.size		.nv.reservedSmem.offset0,0x4
